	.headerflags	@"EF_CUDA_TEXMODE_UNIFIED EF_CUDA_64BIT_ADDRESS EF_CUDA_ACCELERATORS EF_CUDA_SM90 EF_CUDA_VIRTUAL_SM(EF_CUDA_SM90)"
	.elftype	@"ET_EXEC"


//--------------------- .nv.info                  --------------------------
	.section	.nv.info,"",@"SHT_CUDA_INFO"
	.align	4


	//----- nvinfo : EIATTR_REGCOUNT
	.align		4
        /*0000*/ 	.byte	0x04, 0x2f
        /*0002*/ 	.short	(.L_3 - .L_2)
	.align		4
.L_2:
        /*0004*/ 	.word	index@(triton_poi_fused__native_batch_norm_legit_no_training_add_relu_16)
        /*0008*/ 	.word	0x00000014


	//----- nvinfo : EIATTR_MIN_STACK_SIZE
	.align		4
.L_3:
        /*000c*/ 	.byte	0x04, 0x12
        /*000e*/ 	.short	(.L_5 - .L_4)
	.align		4
.L_4:
        /*0010*/ 	.word	index@(triton_poi_fused__native_batch_norm_legit_no_training_add_relu_16)
        /*0014*/ 	.word	0x00000000


	//----- nvinfo : EIATTR_FRAME_SIZE
	.align		4
.L_5:
        /*0018*/ 	.byte	0x04, 0x11
        /*001a*/ 	.short	(.L_7 - .L_6)
	.align		4
.L_6:
        /*001c*/ 	.word	index@(triton_poi_fused__native_batch_norm_legit_no_training_add_relu_16)
        /*0020*/ 	.word	0x00000000


	//----- nvinfo : EIATTR_MIN_STACK_SIZE
	.align		4
.L_7:
        /*0024*/ 	.byte	0x04, 0x12
        /*0026*/ 	.short	(.L_9 - .L_8)
	.align		4
.L_8:
        /*0028*/ 	.word	index@(triton_poi_fused__native_batch_norm_legit_no_training_add_relu_16)
        /*002c*/ 	.word	0x00000000
.L_9:


//--------------------- .nv.info.triton_poi_fused__native_batch_norm_legit_no_training_add_relu_16 --------------------------
	.section	.nv.info.triton_poi_fused__native_batch_norm_legit_no_training_add_relu_16,"",@"SHT_CUDA_INFO"
	.sectionflags	@""
	.align	4


	//----- nvinfo : EIATTR_CUDA_API_VERSION
	.align		4
        /*0000*/ 	.byte	0x04, 0x37
        /*0002*/ 	.short	(.L_11 - .L_10)
.L_10:
        /*0004*/ 	.word	0x0000007c


	//----- nvinfo : EIATTR_KPARAM_INFO
	.align		4
.L_11:
        /*0008*/ 	.byte	0x04, 0x17
        /*000a*/ 	.short	(.L_13 - .L_12)
.L_12:
        /*000c*/ 	.word	0x00000000
        /*0010*/ 	.short	0x0007
        /*0012*/ 	.short	0x0038
        /*0014*/ 	.byte	0x00, 0xf0, 0x11, 0x00


	//----- nvinfo : EIATTR_KPARAM_INFO
	.align		4
.L_13:
        /*0018*/ 	.byte	0x04, 0x17
        /*001a*/ 	.short	(.L_15 - .L_14)
.L_14:
        /*001c*/ 	.word	0x00000000
        /*0020*/ 	.short	0x0006
        /*0022*/ 	.short	0x0030
        /*0024*/ 	.byte	0x00, 0xf4, 0x21, 0x00


	//----- nvinfo : EIATTR_KPARAM_INFO
	.align		4
.L_15:
        /*0028*/ 	.byte	0x04, 0x17
        /*002a*/ 	.short	(.L_17 - .L_16)
.L_16:
        /*002c*/ 	.word	0x00000000
        /*0030*/ 	.short	0x0005
        /*0032*/ 	.short	0x0028
        /*0034*/ 	.byte	0x00, 0xf4, 0x21, 0x00


	//----- nvinfo : EIATTR_KPARAM_INFO
	.align		4
.L_17:
        /*0038*/ 	.byte	0x04, 0x17
        /*003a*/ 	.short	(.L_19 - .L_18)
.L_18:
        /*003c*/ 	.word	0x00000000
        /*0040*/ 	.short	0x0004
        /*0042*/ 	.short	0x0020
        /*0044*/ 	.byte	0x00, 0xf4, 0x21, 0x00


	//----- nvinfo : EIATTR_KPARAM_INFO
	.align		4
.L_19:
        /*0048*/ 	.byte	0x04, 0x17
        /*004a*/ 	.short	(.L_21 - .L_20)
.L_20:
        /*004c*/ 	.word	0x00000000
        /*0050*/ 	.short	0x0003
        /*0052*/ 	.short	0x0018
        /*0054*/ 	.byte	0x00, 0xf4, 0x21, 0x00


	//----- nvinfo : EIATTR_KPARAM_INFO
	.align		4
.L_21:
        /*0058*/ 	.byte	0x04, 0x17
        /*005a*/ 	.short	(.L_23 - .L_22)
.L_22:
        /*005c*/ 	.word	0x00000000
        /*0060*/ 	.short	0x0002
        /*0062*/ 	.short	0x0010
        /*0064*/ 	.byte	0x00, 0xf4, 0x21, 0x00


	//----- nvinfo : EIATTR_KPARAM_INFO
	.align		4
.L_23:
        /*0068*/ 	.byte	0x04, 0x17
        /*006a*/ 	.short	(.L_25 - .L_24)
.L_24:
        /*006c*/ 	.word	0x00000000
        /*0070*/ 	.short	0x0001
        /*0072*/ 	.short	0x0008
        /*0074*/ 	.byte	0x00, 0xf4, 0x21, 0x00


	//----- nvinfo : EIATTR_KPARAM_INFO
	.align		4
.L_25:
        /*0078*/ 	.byte	0x04, 0x17
        /*007a*/ 	.short	(.L_27 - .L_26)
.L_26:
        /*007c*/ 	.word	0x00000000
        /*0080*/ 	.short	0x0000
        /*0082*/ 	.short	0x0000
        /*0084*/ 	.byte	0x00, 0xf4, 0x21, 0x00


	//----- nvinfo : EIATTR_SPARSE_MMA_MASK
	.align		4
.L_27:
        /*0088*/ 	.byte	0x03, 0x50
        /*008a*/ 	.short	0x0000


	//----- nvinfo : EIATTR_MAXREG_COUNT
	.align		4
        /*008c*/ 	.byte	0x03, 0x1b
        /*008e*/ 	.short	0x00ff


	//----- nvinfo : EIATTR_EXIT_INSTR_OFFSETS
	.align		4
        /*0090*/ 	.byte	0x04, 0x1c
        /*0092*/ 	.short	(.L_29 - .L_28)


	//   ....[0]....
.L_28:
        /*0094*/ 	.word	0x00000420


	//----- nvinfo : EIATTR_REQNTID
	.align		4
.L_29:
        /*0098*/ 	.byte	0x04, 0x10
        /*009a*/ 	.short	(.L_31 - .L_30)
.L_30:
        /*009c*/ 	.word	0x00000100
        /*00a0*/ 	.word	0x00000001
        /*00a4*/ 	.word	0x00000001


	//----- nvinfo : EIATTR_CBANK_PARAM_SIZE
	.align		4
.L_31:
        /*00a8*/ 	.byte	0x03, 0x19
        /*00aa*/ 	.short	0x003c


	//----- nvinfo : EIATTR_PARAM_CBANK
	.align		4
        /*00ac*/ 	.byte	0x04, 0x0a
        /*00ae*/ 	.short	(.L_33 - .L_32)
	.align		4
.L_32:
        /*00b0*/ 	.word	index@(.nv.constant0.triton_poi_fused__native_batch_norm_legit_no_training_add_relu_16)
        /*00b4*/ 	.short	0x0210
        /*00b6*/ 	.short	0x003c


	//----- nvinfo : EIATTR_SW_WAR
	.align		4
.L_33:
        /*00b8*/ 	.byte	0x04, 0x36
        /*00ba*/ 	.short	(.L_35 - .L_34)
.L_34:
        /*00bc*/ 	.word	0x00000008
.L_35:


//--------------------- .nv.callgraph             --------------------------
	.section	.nv.callgraph,"",@"SHT_CUDA_CALLGRAPH"
	.align	4
	.sectionentsize	8
	.align		4
        /*0000*/ 	.word	0x00000000
	.align		4
        /*0004*/ 	.word	0xffffffff
	.align		4
        /*0008*/ 	.word	0x00000000
	.align		4
        /*000c*/ 	.word	0xfffffffe
	.align		4
        /*0010*/ 	.word	0x00000000
	.align		4
        /*0014*/ 	.word	0xfffffffd
	.align		4
        /*0018*/ 	.word	0x00000000
	.align		4
        /*001c*/ 	.word	0xfffffffc


//--------------------- .nv.constant4             --------------------------
	.section	.nv.constant4,"a",@progbits
	.align	8
	.align		8
.nv.constant4:
        /*0000*/ 	.dword	_$_str
	.align		8
        /*0008*/ 	.dword	_$_str_$_2


//--------------------- .text.triton_poi_fused__native_batch_norm_legit_no_training_add_relu_16 --------------------------
	.section	.text.triton_poi_fused__native_batch_norm_legit_no_training_add_relu_16,"ax",@progbits
	.align	128
        .global         triton_poi_fused__native_batch_norm_legit_no_training_add_relu_16
        .type           triton_poi_fused__native_batch_norm_legit_no_training_add_relu_16,@function
        .size           triton_poi_fused__native_batch_norm_legit_no_training_add_relu_16,(.L_x_1 - triton_poi_fused__native_batch_norm_legit_no_training_add_relu_16)
        .other          triton_poi_fused__native_batch_norm_legit_no_training_add_relu_16,@"STO_CUDA_ENTRY STV_DEFAULT"
triton_poi_fused__native_batch_norm_legit_no_training_add_relu_16:
.text.triton_poi_fused__native_batch_norm_legit_no_training_add_relu_16:
[----:B------:R-:W-:Y:S01]  /*0000*/  LDC R1, c[0x0][0x28] ;  /* 0x00000a00ff017b82 */ /* 0x000fe20000000800 */
[----:B------:R-:W1:Y:S07]  /*0010*/  S2R R0, SR_TID.X ;  /* 0x0000000000007919 */ /* 0x000e6e0000002100 */
[----:B------:R-:W2:Y:S01]  /*0020*/  LDC.64 R2, c[0x0][0x220] ;  /* 0x00008800ff027b82 */ /* 0x000ea20000000a00 */
[----:B------:R-:W-:Y:S01]  /*0030*/  ULDC.64 UR4, c[0x0][0x208] ;  /* 0x0000820000047ab9 */ /* 0x000fe20000000a00 */
[----:B------:R-:W3:Y:S06]  /*0040*/  S2R R7, SR_CTAID.X ;  /* 0x0000000000077919 */ /* 0x000eec0000002500 */
[----:B------:R-:W4:Y:S08]  /*0050*/  LDC.64 R8, c[0x0][0x228] ;  /* 0x00008a00ff087b82 */ /* 0x000f300000000a00 */
[----:B------:R-:W5:Y:S08]  /*0060*/  LDC.64 R10, c[0x0][0x230] ;  /* 0x00008c00ff0a7b82 */ /* 0x000f700000000a00 */
[----:B------:R-:W4:Y:S01]  /*0070*/  LDC.64 R12, c[0x0][0x238] ;  /* 0x00008e00ff0c7b82 */ /* 0x000f220000000a00 */
[----:B-1----:R-:W-:-:S02]  /*0080*/  SHF.L.U32 R0, R0, 0x1, RZ ;  /* 0x0000000100007819 */ /* 0x002fc400000006ff */
[----:B---3--:R-:W-:Y:S02]  /*0090*/  SHF.R.S32.HI R5, RZ, 0x16, R7 ;  /* 0x00000016ff057819 */ /* 0x008fe40000011407 */
[----:B------:R-:W-:Y:S02]  /*00a0*/  LOP3.LUT R0, R0, 0x1fe, RZ, 0xc0, !PT ;  /* 0x000001fe00007812 */ /* 0x000fe400078ec0ff */
[----:B------:R-:W-:Y:S02]  /*00b0*/  SGXT R5, R5, 0x1 ;  /* 0x000000010505781a */ /* 0x000fe40000000200 */
[----:B------:R-:W-:Y:S02]  /*00c0*/  LEA R0, R7, R0, 0x9 ;  /* 0x0000000007007211 */ /* 0x000fe400078e48ff */
[----:B------:R-:W1:Y:S02]  /*00d0*/  LDC.64 R6, c[0x0][0x218] ;  /* 0x00008600ff067b82 */ /* 0x000e640000000a00 */
[----:B------:R-:W-:-:S04]  /*00e0*/  LEA.HI R5, R5, R0, RZ, 0x8 ;  /* 0x0000000005057211 */ /* 0x000fc800078f40ff */
[----:B------:R-:W-:-:S04]  /*00f0*/  LOP3.LUT R5, R5, 0xffffff00, RZ, 0xc0, !PT ;  /* 0xffffff0005057812 */ /* 0x000fc800078ec0ff */
[----:B------:R-:W-:Y:S02]  /*0100*/  IADD3 R15, R0, -R5, RZ ;  /* 0x80000005000f7210 */ /* 0x000fe40007ffe0ff */
[----:B------:R-:W3:Y:S03]  /*0110*/  LDC.64 R4, c[0x0][0x210] ;  /* 0x00008400ff047b82 */ /* 0x000ee60000000a00 */
[----:B--2---:R-:W-:-:S06]  /*0120*/  IMAD.WIDE R2, R15, 0x4, R2 ;  /* 0x000000040f027825 */ /* 0x004fcc00078e0202 */
[----:B------:R-:W2:Y:S01]  /*0130*/  LDG.E.EL.64 R2, desc[UR4][R2.64] ;  /* 0x0000000402027981 */ /* 0x000ea2000c2e1b00 */
[----:B-1----:R-:W-:-:S04]  /*0140*/  IMAD.WIDE R6, R15, 0x4, R6 ;  /* 0x000000040f067825 */ /* 0x002fc800078e0206 */
[C---:B----4-:R-:W-:Y:S02]  /*0150*/  IMAD.WIDE R8, R15.reuse, 0x4, R8 ;  /* 0x000000040f087825 */ /* 0x050fe400078e0208 */
[----:B------:R-:W4:Y:S02]  /*0160*/  LDG.E.EL.64 R6, desc[UR4][R6.64] ;  /* 0x0000000406067981 */ /* 0x000f24000c2e1b00 */
[----:B-----5:R-:W-:Y:S02]  /*0170*/  IMAD.WIDE R10, R15, 0x4, R10 ;  /* 0x000000040f0a7825 */ /* 0x020fe400078e020a */
[----:B------:R-:W5:Y:S02]  /*0180*/  LDG.E.EL.64 R8, desc[UR4][R8.64] ;  /* 0x0000000408087981 */ /* 0x000f64000c2e1b00 */
[C---:B---3--:R-:W-:Y:S02]  /*0190*/  IMAD.WIDE R4, R0.reuse, 0x4, R4 ;  /* 0x0000000400047825 */ /* 0x048fe400078e0204 */
[----:B------:R-:W5:Y:S04]  /*01a0*/  LDG.E.EL.64 R10, desc[UR4][R10.64] ;  /* 0x000000040a0a7981 */ /* 0x000f68000c2e1b00 */
[----:B------:R-:W4:Y:S01]  /*01b0*/  LDG.E.64 R4, desc[UR4][R4.64] ;  /* 0x0000000404047981 */ /* 0x000f22000c1e1b00 */
[----:B0-----:R-:W-:-:S06]  /*01c0*/  IMAD.WIDE R12, R0, 0x4, R12 ;  /* 0x00000004000c7825 */ /* 0x001fcc00078e020c */
[----:B------:R-:W3:Y:S01]  /*01d0*/  LDG.E.64 R12, desc[UR4][R12.64] ;  /* 0x000000040c0c7981 */ /* 0x000ee2000c1e1b00 */
[----:B------:R-:W-:Y:S01]  /*01e0*/  HFMA2.MMA R16, -RZ, RZ, 1.625, 0 ;  /* 0x3e800000ff107435 */ /* 0x000fe200000001ff */
[----:B--2---:R-:W-:Y:S01]  /*01f0*/  FADD R2, R2, 9.9999997473787516356e-06 ;  /* 0x3727c5ac02027421 */ /* 0x004fe20000000000 */
[----:B------:R-:W-:-:S03]  /*0200*/  FADD R3, R3, 9.9999997473787516356e-06 ;  /* 0x3727c5ac03037421 */ /* 0x000fc60000000000 */
[----:B------:R-:W0:Y:S08]  /*0210*/  MUFU.SQRT R14, R2 ;  /* 0x00000002000e7308 */ /* 0x000e300000002000 */
[----:B------:R1:W2:Y:S01]  /*0220*/  MUFU.SQRT R15, R3 ;  /* 0x00000003000f7308 */ /* 0x0002a20000002000 */
[C---:B0-----:R-:W-:Y:S02]  /*0230*/  FSETP.GT.AND P0, PT, R14.reuse, 8.50705917302346158658e+37, PT ;  /* 0x7e8000000e00780b */ /* 0x041fe40003f04000 */
[----:B------:R-:W-:Y:S01]  /*0240*/  FSETP.GEU.AND P2, PT, R14, 1.175494350822287508e-38, PT ;  /* 0x008000000e00780b */ /* 0x000fe20003f4e000 */
[----:B-1----:R-:W0:Y:S01]  /*0250*/  LDC.64 R2, c[0x0][0x240] ;  /* 0x00009000ff027b82 */ /* 0x002e220000000a00 */
[----:B--2---:R-:W-:-:S02]  /*0260*/  FSETP.GT.AND P1, PT, R15, 8.50705917302346158658e+37, PT ;  /* 0x7e8000000f00780b */ /* 0x004fc40003f24000 */
[----:B------:R-:W-:-:S07]  /*0270*/  FSETP.GEU.AND P3, PT, R15, 1.175494350822287508e-38, PT ;  /* 0x008000000f00780b */ /* 0x000fce0003f6e000 */
[----:B------:R-:W-:-:S04]  /*0280*/  @P0 FMUL R14, R14, 0.25 ;  /* 0x3e8000000e0e0820 */ /* 0x000fc80000400000 */
[----:B------:R-:W-:Y:S01]  /*0290*/  @!P2 FMUL R14, R14, 16777216 ;  /* 0x4b8000000e0ea820 */ /* 0x000fe20000400000 */
[----:B------:R-:W-:-:S04]  /*02a0*/  @P1 FMUL R15, R15, 0.25 ;  /* 0x3e8000000f0f1820 */ /* 0x000fc80000400000 */
[----:B------:R-:W-:Y:S01]  /*02b0*/  @!P3 FMUL R15, R15, 16777216 ;  /* 0x4b8000000f0fb820 */ /* 0x000fe20000400000 */
[----:B------:R-:W1:Y:S01]  /*02c0*/  MUFU.RCP R14, R14 ;  /* 0x0000000e000e7308 */ /* 0x000e620000001000 */
[----:B------:R-:W-:-:S07]  /*02d0*/  FSEL R17, R16, 1, P0 ;  /* 0x3f80000010117808 */ /* 0x000fce0000000000 */
[----:B------:R-:W2:Y:S01]  /*02e0*/  MUFU.RCP R15, R15 ;  /* 0x0000000f000f7308 */ /* 0x000ea20000001000 */
[----:B------:R-:W-:Y:S01]  /*02f0*/  FSEL R16, R16, 1, P1 ;  /* 0x3f80000010107808 */ /* 0x000fe20000800000 */
[----:B------:R-:W-:Y:S01]  /*0300*/  @!P2 FMUL R17, R17, 16777216 ;  /* 0x4b8000001111a820 */ /* 0x000fe20000400000 */
[----:B----4-:R-:W-:-:S03]  /*0310*/  FADD R4, R4, -R6 ;  /* 0x8000000604047221 */ /* 0x010fc60000000000 */
[----:B------:R-:W-:Y:S01]  /*0320*/  @!P3 FMUL R16, R16, 16777216 ;  /* 0x4b8000001010b820 */ /* 0x000fe20000400000 */
[----:B-1----:R-:W-:Y:S01]  /*0330*/  FMUL R17, R14, R17 ;  /* 0x000000110e117220 */ /* 0x002fe20000400000 */
[----:B------:R-:W-:-:S03]  /*0340*/  FADD R5, R5, -R7 ;  /* 0x8000000705057221 */ /* 0x000fc60000000000 */
[----:B------:R-:W-:Y:S01]  /*0350*/  FMUL R17, R4, R17 ;  /* 0x0000001104117220 */ /* 0x000fe20000400000 */
[----:B--2---:R-:W-:-:S03]  /*0360*/  FMUL R16, R15, R16 ;  /* 0x000000100f107220 */ /* 0x004fc60000400000 */
[----:B-----5:R-:W-:Y:S01]  /*0370*/  FFMA R17, R8, R17, R10 ;  /* 0x0000001108117223 */ /* 0x020fe2000000000a */
[----:B------:R-:W-:-:S04]  /*0380*/  FMUL R16, R5, R16 ;  /* 0x0000001005107220 */ /* 0x000fc80000400000 */
[----:B------:R-:W-:Y:S01]  /*0390*/  FFMA R16, R9, R16, R11 ;  /* 0x0000001009107223 */ /* 0x000fe2000000000b */
[----:B---3--:R-:W-:Y:S01]  /*03a0*/  FSETP.GEU.AND P0, PT, R17, -R12, PT ;  /* 0x8000000c1100720b */ /* 0x008fe20003f0e000 */
[----:B------:R-:W-:Y:S02]  /*03b0*/  FADD R12, R12, R17 ;  /* 0x000000110c0c7221 */ /* 0x000fe40000000000 */
[----:B------:R-:W-:Y:S01]  /*03c0*/  FADD R4, R13, R16 ;  /* 0x000000100d047221 */ /* 0x000fe20000000000 */
[----:B------:R-:W-:Y:S01]  /*03d0*/  FSETP.GEU.AND P1, PT, R16, -R13, PT ;  /* 0x8000000d1000720b */ /* 0x000fe20003f2e000 */
[----:B0-----:R-:W-:Y:S01]  /*03e0*/  IMAD.WIDE R2, R0, 0x4, R2 ;  /* 0x0000000400027825 */ /* 0x001fe200078e0202 */
[----:B------:R-:W-:Y:S02]  /*03f0*/  FSEL R12, R12, RZ, P0 ;  /* 0x000000ff0c0c7208 */ /* 0x000fe40000000000 */
[----:B------:R-:W-:-:S05]  /*0400*/  FSEL R13, R4, RZ, P1 ;  /* 0x000000ff040d7208 */ /* 0x000fca0000800000 */
[----:B------:R-:W-:Y:S01]  /*0410*/  STG.E.64 desc[UR4][R2.64], R12 ;  /* 0x0000000c02007986 */ /* 0x000fe2000c101b04 */
[----:B------:R-:W-:Y:S05]  /*0420*/  EXIT ;  /* 0x000000000000794d */ /* 0x000fea0003800000 */
.L_x_0:
[----:B------:R-:W-:-:S00]  /*0430*/  BRA `(.L_x_0) ;  /* 0xfffffffc00fc7947 */ /* 0x000fc0000383ffff */
[----:B------:R-:W-:-:S00]  /*0440*/  NOP ;  /* 0x0000000000007918 */ /* 0x000fc00000000000 */
        /* <DEDUP_REMOVED lines=11> */
.L_x_1:


//--------------------- .nv.global.init           --------------------------
	.section	.nv.global.init,"aw",@progbits
.nv.global.init:
	.type		_$_str,@object
	.size		_$_str,(_$_str_$_2 - _$_str)
_$_str:
        /*0000*/ 	.byte	0x5f, 0x5f, 0x43, 0x55, 0x44, 0x41, 0x5f, 0x46, 0x54, 0x5a, 0x00
	.type		_$_str_$_2,@object
	.size		_$_str_$_2,(.L_1 - _$_str_$_2)
_$_str_$_2:
        /*000b*/ 	.byte	0x5f, 0x5f, 0x43, 0x55, 0x44, 0x41, 0x5f, 0x50, 0x52, 0x45, 0x43, 0x5f, 0x53, 0x51, 0x52, 0x54
        /*001b*/ 	.byte	0x00
.L_1:


//--------------------- .nv.constant0.triton_poi_fused__native_batch_norm_legit_no_training_add_relu_16 --------------------------
	.section	.nv.constant0.triton_poi_fused__native_batch_norm_legit_no_training_add_relu_16,"a",@progbits
	.sectionflags	@""
	.align	4
.nv.constant0.triton_poi_fused__native_batch_norm_legit_no_training_add_relu_16:
	.zero		588
